//
// Generated by NVIDIA NVVM Compiler
//
// Compiler Build ID: CL-36424714
// Cuda compilation tools, release 13.0, V13.0.88
// Based on NVVM 20.0.0
//

.version 9.0
.target sm_100
.address_size 64

	// .globl	_Z6matmulPdS_S_mmm

.visible .entry _Z6matmulPdS_S_mmm(
	.param .u64 .ptr .align 1 _Z6matmulPdS_S_mmm_param_0,
	.param .u64 .ptr .align 1 _Z6matmulPdS_S_mmm_param_1,
	.param .u64 .ptr .align 1 _Z6matmulPdS_S_mmm_param_2,
	.param .u64 _Z6matmulPdS_S_mmm_param_3,
	.param .u64 _Z6matmulPdS_S_mmm_param_4,
	.param .u64 _Z6matmulPdS_S_mmm_param_5
)
{


	ret;

}


// ===== COMPILED SASS (sm_100) =====

	.target	sm_100

	.elftype	@"ET_EXEC"


//--------------------- .note.nv.tkinfo           --------------------------
	.section	.note.nv.tkinfo,"",@"SHT_NOTE"
	.sectionflags	@"SHF_NOTE_NV_TKINFO"
	.tkinfo
        /*0018*/ 	.word	0x00000002
        /*0030*/ 	.string	""
        /*0030*/ 	.string	"ptxas"
        /*0030*/ 	.string	"Cuda compilation tools, release 13.0, V13.0.88"
        /*0030*/ 	.string	"Build cuda_13.0.r13.0/compiler.36424714_0"
        /*0030*/ 	.string	"-arch sm_100 -m 64 "



//--------------------- .note.nv.cuinfo           --------------------------
	.section	.note.nv.cuinfo,"",@"SHT_NOTE"
	.sectionflags	@"SHF_NOTE_NV_CUINFO"
        /*0018*/ 	.short	0x0002
        /*001a*/ 	.short	0x0064
        /*001c*/ 	.short	0x0082
	.zero		2


//--------------------- .nv.info                  --------------------------
	.section	.nv.info,"",@"SHT_CUDA_INFO"
	.align	4


	//----- nvinfo : EIATTR_REGCOUNT
	.align		4
        /*0000*/ 	.byte	0x04, 0x2f
        /*0002*/ 	.short	(.L_1 - .L_0)
	.align		4
.L_0:
        /*0004*/ 	.word	index@(_Z6matmulPdS_S_mmm)
        /*0008*/ 	.word	0x00000004


	//----- nvinfo : EIATTR_FRAME_SIZE
	.align		4
.L_1:
        /*000c*/ 	.byte	0x04, 0x11
        /*000e*/ 	.short	(.L_3 - .L_2)
	.align		4
.L_2:
        /*0010*/ 	.word	index@(_Z6matmulPdS_S_mmm)
        /*0014*/ 	.word	0x00000000


	//----- nvinfo : EIATTR_MIN_STACK_SIZE
	.align		4
.L_3:
        /*0018*/ 	.byte	0x04, 0x12
        /*001a*/ 	.short	(.L_5 - .L_4)
	.align		4
.L_4:
        /*001c*/ 	.word	index@(_Z6matmulPdS_S_mmm)
        /*0020*/ 	.word	0x00000000
.L_5:


//--------------------- .nv.compat                --------------------------
	.section	.nv.compat,"",@"SHT_CUDA_COMPAT_INFO"
	.align	4
        /*0000*/ 	.byte	0x02, 0x09, 0x00, 0x00, 0x02, 0x02, 0x01, 0x00, 0x02, 0x05, 0x05, 0x00, 0x03, 0x07, 0x01, 0x01
        /*0010*/ 	.byte	0x02, 0x03, 0x00, 0x00, 0x02, 0x06, 0x01, 0x00, 0x04, 0x0b, 0x08, 0x00, 0x09, 0x00, 0x00, 0x00
        /*0020*/ 	.byte	0x00, 0x00, 0x00, 0x00


//--------------------- .nv.info._Z6matmulPdS_S_mmm --------------------------
	.section	.nv.info._Z6matmulPdS_S_mmm,"",@"SHT_CUDA_INFO"
	.sectionflags	@""
	.align	4


	//----- nvinfo : EIATTR_CUDA_API_VERSION
	.align		4
        /*0000*/ 	.byte	0x04, 0x37
        /*0002*/ 	.short	(.L_7 - .L_6)
.L_6:
        /*0004*/ 	.word	0x00000082


	//----- nvinfo : EIATTR_KPARAM_INFO
	.align		4
.L_7:
        /*0008*/ 	.byte	0x04, 0x17
        /*000a*/ 	.short	(.L_9 - .L_8)
.L_8:
        /*000c*/ 	.word	0x00000000
        /*0010*/ 	.short	0x0005
        /*0012*/ 	.short	0x0028
        /*0014*/ 	.byte	0x00, 0xf0, 0x21, 0x00


	//----- nvinfo : EIATTR_KPARAM_INFO
	.align		4
.L_9:
        /*0018*/ 	.byte	0x04, 0x17
        /*001a*/ 	.short	(.L_11 - .L_10)
.L_10:
        /*001c*/ 	.word	0x00000000
        /*0020*/ 	.short	0x0004
        /*0022*/ 	.short	0x0020
        /*0024*/ 	.byte	0x00, 0xf0, 0x21, 0x00


	//----- nvinfo : EIATTR_KPARAM_INFO
	.align		4
.L_11:
        /*0028*/ 	.byte	0x04, 0x17
        /*002a*/ 	.short	(.L_13 - .L_12)
.L_12:
        /*002c*/ 	.word	0x00000000
        /*0030*/ 	.short	0x0003
        /*0032*/ 	.short	0x0018
        /*0034*/ 	.byte	0x00, 0xf0, 0x21, 0x00


	//----- nvinfo : EIATTR_KPARAM_INFO
	.align		4
.L_13:
        /*0038*/ 	.byte	0x04, 0x17
        /*003a*/ 	.short	(.L_15 - .L_14)
.L_14:
        /*003c*/ 	.word	0x00000000
        /*0040*/ 	.short	0x0002
        /*0042*/ 	.short	0x0010
        /*0044*/ 	.byte	0x00, 0xf5, 0x21, 0x00


	//----- nvinfo : EIATTR_KPARAM_INFO
	.align		4
.L_15:
        /*0048*/ 	.byte	0x04, 0x17
        /*004a*/ 	.short	(.L_17 - .L_16)
.L_16:
        /*004c*/ 	.word	0x00000000
        /*0050*/ 	.short	0x0001
        /*0052*/ 	.short	0x0008
        /*0054*/ 	.byte	0x00, 0xf5, 0x21, 0x00


	//----- nvinfo : EIATTR_KPARAM_INFO
	.align		4
.L_17:
        /*0058*/ 	.byte	0x04, 0x17
        /*005a*/ 	.short	(.L_19 - .L_18)
.L_18:
        /*005c*/ 	.word	0x00000000
        /*0060*/ 	.short	0x0000
        /*0062*/ 	.short	0x0000
        /*0064*/ 	.byte	0x00, 0xf5, 0x21, 0x00


	//----- nvinfo : EIATTR_SPARSE_MMA_MASK
	.align		4
.L_19:
        /*0068*/ 	.byte	0x03, 0x50
        /*006a*/ 	.short	0x0000


	//----- nvinfo : EIATTR_MAXREG_COUNT
	.align		4
        /*006c*/ 	.byte	0x03, 0x1b
        /*006e*/ 	.short	0x00ff


	//----- nvinfo : EIATTR_MERCURY_ISA_VERSION
	.align		4
        /*0070*/ 	.byte	0x03, 0x5f
        /*0072*/ 	.short	0x0101


	//----- nvinfo : EIATTR_VRC_CTA_INIT_COUNT
	.align		4
        /*0074*/ 	.byte	0x02, 0x4a
	.zero		1
	.zero		1


	//----- nvinfo : EIATTR_EXIT_INSTR_OFFSETS
	.align		4
        /*0078*/ 	.byte	0x04, 0x1c
        /*007a*/ 	.short	(.L_21 - .L_20)


	//   ....[0]....
.L_20:
        /*007c*/ 	.word	0x00000010


	//----- nvinfo : EIATTR_CBANK_PARAM_SIZE
	.align		4
.L_21:
        /*0080*/ 	.byte	0x03, 0x19
        /*0082*/ 	.short	0x0030


	//----- nvinfo : EIATTR_PARAM_CBANK
	.align		4
        /*0084*/ 	.byte	0x04, 0x0a
        /*0086*/ 	.short	(.L_23 - .L_22)
	.align		4
.L_22:
        /*0088*/ 	.word	index@(.nv.constant0._Z6matmulPdS_S_mmm)
        /*008c*/ 	.short	0x0380
        /*008e*/ 	.short	0x0030


	//----- nvinfo : EIATTR_SW_WAR
	.align		4
.L_23:
        /*0090*/ 	.byte	0x04, 0x36
        /*0092*/ 	.short	(.L_25 - .L_24)
.L_24:
        /*0094*/ 	.word	0x00000008
.L_25:


//--------------------- .nv.callgraph             --------------------------
	.section	.nv.callgraph,"",@"SHT_CUDA_CALLGRAPH"
	.align	4
	.sectionentsize	8
	.align		4
        /*0000*/ 	.word	0x00000000
	.align		4
        /*0004*/ 	.word	0xffffffff
	.align		4
        /*0008*/ 	.word	0x00000000
	.align		4
        /*000c*/ 	.word	0xfffffffe
	.align		4
        /*0010*/ 	.word	0x00000000
	.align		4
        /*0014*/ 	.word	0xfffffffd
	.align		4
        /*0018*/ 	.word	0x00000000
	.align		4
        /*001c*/ 	.word	0xfffffffc


//--------------------- .text._Z6matmulPdS_S_mmm  --------------------------
	.section	.text._Z6matmulPdS_S_mmm,"ax",@progbits
	.align	128
        .global         _Z6matmulPdS_S_mmm
        .type           _Z6matmulPdS_S_mmm,@function
        .size           _Z6matmulPdS_S_mmm,(.L_x_1 - _Z6matmulPdS_S_mmm)
        .other          _Z6matmulPdS_S_mmm,@"STO_CUDA_ENTRY STV_DEFAULT"
_Z6matmulPdS_S_mmm:
.text._Z6matmulPdS_S_mmm:
[----:B------:R-:W-:Y:S01]  /*0000*/  LDC R1, c[0x0][0x37c] ;  /* 0x0000df00ff017b82 */ /* 0x000fe20000000800 */
[----:B------:R-:W-:Y:S05]  /*0010*/  EXIT ;  /* 0x000000000000794d */ /* 0x000fea0003800000 */
.L_x_0:
[----:B------:R-:W-:-:S00]  /*0020*/  BRA `(.L_x_0) ;  /* 0xfffffffc00fc7947 */ /* 0x000fc0000383ffff */
[----:B------:R-:W-:-:S00]  /*0030*/  NOP ;  /* 0x0000000000007918 */ /* 0x000fc00000000000 */
        /* <DEDUP_REMOVED lines=12> */
.L_x_1:


//--------------------- .nv.shared.reserved.0     --------------------------
	.section	.nv.shared.reserved.0,"aw",@nobits
	.weak		__nv_reservedSMEM_offset_0_alias
	.size		__nv_reservedSMEM_offset_0_alias, 0, 64
	.other		__nv_reservedSMEM_offset_0_alias,@"STO_CUDA_RESERVED_SHARED STV_DEFAULT"
__nv_reservedSMEM_offset_0_alias:
	.zero		0
	.zero		64


//--------------------- .nv.constant0._Z6matmulPdS_S_mmm --------------------------
	.section	.nv.constant0._Z6matmulPdS_S_mmm,"a",@progbits
	.sectionflags	@""
	.align	4
.nv.constant0._Z6matmulPdS_S_mmm:
	.zero		944


//--------------------- SYMBOLS --------------------------

	.type		.nv.reservedSmem.offset0,@object
	.size		.nv.reservedSmem.offset0,0x4
